//
// Generated by NVIDIA NVVM Compiler
//
// Compiler Build ID: CL-36424714
// Cuda compilation tools, release 13.0, V13.0.88
// Based on NVVM 20.0.0
//

.version 9.0
.target sm_100
.address_size 64

	// .globl	_Z6kernelPi

.visible .entry _Z6kernelPi(
	.param .u64 .ptr .align 1 _Z6kernelPi_param_0
)
{
	.reg .b32 	%r<4>;
	.reg .b64 	%rd<5>;

	ld.param.u64 	%rd1, [_Z6kernelPi_param_0];
	cvta.to.global.u64 	%rd2, %rd1;
	mov.u32 	%r1, %tid.x;
	mul.wide.u32 	%rd3, %r1, 4;
	add.s64 	%rd4, %rd2, %rd3;
	ld.global.u32 	%r2, [%rd4];
	add.s32 	%r3, %r2, 10;
	st.global.u32 	[%rd4], %r3;
	ret;

}
	// .globl	_Z4initPi
.visible .entry _Z4initPi(
	.param .u64 .ptr .align 1 _Z4initPi_param_0
)
{
	.reg .b32 	%r<3>;
	.reg .b64 	%rd<5>;

	ld.param.u64 	%rd1, [_Z4initPi_param_0];
	cvta.to.global.u64 	%rd2, %rd1;
	mov.u32 	%r1, %tid.x;
	add.s32 	%r2, %r1, 1;
	mul.wide.u32 	%rd3, %r1, 4;
	add.s64 	%rd4, %rd2, %rd3;
	st.global.u32 	[%rd4], %r2;
	ret;

}


// ===== COMPILED SASS (sm_100) =====

	.target	sm_100

	.elftype	@"ET_EXEC"


//--------------------- .note.nv.tkinfo           --------------------------
	.section	.note.nv.tkinfo,"",@"SHT_NOTE"
	.sectionflags	@"SHF_NOTE_NV_TKINFO"
	.tkinfo
        /*0018*/ 	.word	0x00000002
        /*0030*/ 	.string	""
        /*0030*/ 	.string	"ptxas"
        /*0030*/ 	.string	"Cuda compilation tools, release 13.0, V13.0.88"
        /*0030*/ 	.string	"Build cuda_13.0.r13.0/compiler.36424714_0"
        /*0030*/ 	.string	"-arch sm_100 -m 64 "



//--------------------- .note.nv.cuinfo           --------------------------
	.section	.note.nv.cuinfo,"",@"SHT_NOTE"
	.sectionflags	@"SHF_NOTE_NV_CUINFO"
        /*0018*/ 	.short	0x0002
        /*001a*/ 	.short	0x0064
        /*001c*/ 	.short	0x0082
	.zero		2


//--------------------- .nv.info                  --------------------------
	.section	.nv.info,"",@"SHT_CUDA_INFO"
	.align	4


	//----- nvinfo : EIATTR_REGCOUNT
	.align		4
        /*0000*/ 	.byte	0x04, 0x2f
        /*0002*/ 	.short	(.L_1 - .L_0)
	.align		4
.L_0:
        /*0004*/ 	.word	index@(_Z6kernelPi)
        /*0008*/ 	.word	0x00000008


	//----- nvinfo : EIATTR_FRAME_SIZE
	.align		4
.L_1:
        /*000c*/ 	.byte	0x04, 0x11
        /*000e*/ 	.short	(.L_3 - .L_2)
	.align		4
.L_2:
        /*0010*/ 	.word	index@(_Z6kernelPi)
        /*0014*/ 	.word	0x00000000


	//----- nvinfo : EIATTR_REGCOUNT
	.align		4
.L_3:
        /*0018*/ 	.byte	0x04, 0x2f
        /*001a*/ 	.short	(.L_5 - .L_4)
	.align		4
.L_4:
        /*001c*/ 	.word	index@(_Z4initPi)
        /*0020*/ 	.word	0x00000008


	//----- nvinfo : EIATTR_FRAME_SIZE
	.align		4
.L_5:
        /*0024*/ 	.byte	0x04, 0x11
        /*0026*/ 	.short	(.L_7 - .L_6)
	.align		4
.L_6:
        /*0028*/ 	.word	index@(_Z4initPi)
        /*002c*/ 	.word	0x00000000


	//----- nvinfo : EIATTR_MIN_STACK_SIZE
	.align		4
.L_7:
        /*0030*/ 	.byte	0x04, 0x12
        /*0032*/ 	.short	(.L_9 - .L_8)
	.align		4
.L_8:
        /*0034*/ 	.word	index@(_Z4initPi)
        /*0038*/ 	.word	0x00000000


	//----- nvinfo : EIATTR_MIN_STACK_SIZE
	.align		4
.L_9:
        /*003c*/ 	.byte	0x04, 0x12
        /*003e*/ 	.short	(.L_11 - .L_10)
	.align		4
.L_10:
        /*0040*/ 	.word	index@(_Z6kernelPi)
        /*0044*/ 	.word	0x00000000
.L_11:


//--------------------- .nv.compat                --------------------------
	.section	.nv.compat,"",@"SHT_CUDA_COMPAT_INFO"
	.align	4
        /*0000*/ 	.byte	0x02, 0x09, 0x00, 0x00, 0x02, 0x02, 0x01, 0x00, 0x02, 0x05, 0x05, 0x00, 0x03, 0x07, 0x01, 0x01
        /*0010*/ 	.byte	0x02, 0x03, 0x00, 0x00, 0x02, 0x06, 0x01, 0x00, 0x04, 0x0b, 0x08, 0x00, 0x09, 0x00, 0x00, 0x00
        /*0020*/ 	.byte	0x00, 0x00, 0x00, 0x00


//--------------------- .nv.info._Z4initPi        --------------------------
	.section	.nv.info._Z4initPi,"",@"SHT_CUDA_INFO"
	.sectionflags	@""
	.align	4


	//----- nvinfo : EIATTR_CUDA_API_VERSION
	.align		4
        /*0000*/ 	.byte	0x04, 0x37
        /*0002*/ 	.short	(.L_13 - .L_12)
.L_12:
        /*0004*/ 	.word	0x00000082


	//----- nvinfo : EIATTR_KPARAM_INFO
	.align		4
.L_13:
        /*0008*/ 	.byte	0x04, 0x17
        /*000a*/ 	.short	(.L_15 - .L_14)
.L_14:
        /*000c*/ 	.word	0x00000000
        /*0010*/ 	.short	0x0000
        /*0012*/ 	.short	0x0000
        /*0014*/ 	.byte	0x00, 0xf5, 0x21, 0x00


	//----- nvinfo : EIATTR_SPARSE_MMA_MASK
	.align		4
.L_15:
        /*0018*/ 	.byte	0x03, 0x50
        /*001a*/ 	.short	0x0000


	//----- nvinfo : EIATTR_MAXREG_COUNT
	.align		4
        /*001c*/ 	.byte	0x03, 0x1b
        /*001e*/ 	.short	0x00ff


	//----- nvinfo : EIATTR_MERCURY_ISA_VERSION
	.align		4
        /*0020*/ 	.byte	0x03, 0x5f
        /*0022*/ 	.short	0x0101


	//----- nvinfo : EIATTR_VRC_CTA_INIT_COUNT
	.align		4
        /*0024*/ 	.byte	0x02, 0x4a
	.zero		1
	.zero		1


	//----- nvinfo : EIATTR_EXIT_INSTR_OFFSETS
	.align		4
        /*0028*/ 	.byte	0x04, 0x1c
        /*002a*/ 	.short	(.L_17 - .L_16)


	//   ....[0]....
.L_16:
        /*002c*/ 	.word	0x00000070


	//----- nvinfo : EIATTR_CBANK_PARAM_SIZE
	.align		4
.L_17:
        /*0030*/ 	.byte	0x03, 0x19
        /*0032*/ 	.short	0x0008


	//----- nvinfo : EIATTR_PARAM_CBANK
	.align		4
        /*0034*/ 	.byte	0x04, 0x0a
        /*0036*/ 	.short	(.L_19 - .L_18)
	.align		4
.L_18:
        /*0038*/ 	.word	index@(.nv.constant0._Z4initPi)
        /*003c*/ 	.short	0x0380
        /*003e*/ 	.short	0x0008


	//----- nvinfo : EIATTR_SW_WAR
	.align		4
.L_19:
        /*0040*/ 	.byte	0x04, 0x36
        /*0042*/ 	.short	(.L_21 - .L_20)
.L_20:
        /*0044*/ 	.word	0x00000008
.L_21:


//--------------------- .nv.info._Z6kernelPi      --------------------------
	.section	.nv.info._Z6kernelPi,"",@"SHT_CUDA_INFO"
	.sectionflags	@""
	.align	4


	//----- nvinfo : EIATTR_CUDA_API_VERSION
	.align		4
        /*0000*/ 	.byte	0x04, 0x37
        /*0002*/ 	.short	(.L_23 - .L_22)
.L_22:
        /*0004*/ 	.word	0x00000082


	//----- nvinfo : EIATTR_KPARAM_INFO
	.align		4
.L_23:
        /*0008*/ 	.byte	0x04, 0x17
        /*000a*/ 	.short	(.L_25 - .L_24)
.L_24:
        /*000c*/ 	.word	0x00000000
        /*0010*/ 	.short	0x0000
        /*0012*/ 	.short	0x0000
        /*0014*/ 	.byte	0x00, 0xf5, 0x21, 0x00


	//----- nvinfo : EIATTR_SPARSE_MMA_MASK
	.align		4
.L_25:
        /*0018*/ 	.byte	0x03, 0x50
        /*001a*/ 	.short	0x0000


	//----- nvinfo : EIATTR_MAXREG_COUNT
	.align		4
        /*001c*/ 	.byte	0x03, 0x1b
        /*001e*/ 	.short	0x00ff


	//----- nvinfo : EIATTR_MERCURY_ISA_VERSION
	.align		4
        /*0020*/ 	.byte	0x03, 0x5f
        /*0022*/ 	.short	0x0101


	//----- nvinfo : EIATTR_VRC_CTA_INIT_COUNT
	.align		4
        /*0024*/ 	.byte	0x02, 0x4a
	.zero		1
	.zero		1


	//----- nvinfo : EIATTR_EXIT_INSTR_OFFSETS
	.align		4
        /*0028*/ 	.byte	0x04, 0x1c
        /*002a*/ 	.short	(.L_27 - .L_26)


	//   ....[0]....
.L_26:
        /*002c*/ 	.word	0x00000080


	//----- nvinfo : EIATTR_CBANK_PARAM_SIZE
	.align		4
.L_27:
        /*0030*/ 	.byte	0x03, 0x19
        /*0032*/ 	.short	0x0008


	//----- nvinfo : EIATTR_PARAM_CBANK
	.align		4
        /*0034*/ 	.byte	0x04, 0x0a
        /*0036*/ 	.short	(.L_29 - .L_28)
	.align		4
.L_28:
        /*0038*/ 	.word	index@(.nv.constant0._Z6kernelPi)
        /*003c*/ 	.short	0x0380
        /*003e*/ 	.short	0x0008


	//----- nvinfo : EIATTR_SW_WAR
	.align		4
.L_29:
        /*0040*/ 	.byte	0x04, 0x36
        /*0042*/ 	.short	(.L_31 - .L_30)
.L_30:
        /*0044*/ 	.word	0x00000008
.L_31:


//--------------------- .nv.callgraph             --------------------------
	.section	.nv.callgraph,"",@"SHT_CUDA_CALLGRAPH"
	.align	4
	.sectionentsize	8
	.align		4
        /*0000*/ 	.word	0x00000000
	.align		4
        /*0004*/ 	.word	0xffffffff
	.align		4
        /*0008*/ 	.word	0x00000000
	.align		4
        /*000c*/ 	.word	0xfffffffe
	.align		4
        /*0010*/ 	.word	0x00000000
	.align		4
        /*0014*/ 	.word	0xfffffffd
	.align		4
        /*0018*/ 	.word	0x00000000
	.align		4
        /*001c*/ 	.word	0xfffffffc


//--------------------- .text._Z4initPi           --------------------------
	.section	.text._Z4initPi,"ax",@progbits
	.align	128
        .global         _Z4initPi
        .type           _Z4initPi,@function
        .size           _Z4initPi,(.L_x_2 - _Z4initPi)
        .other          _Z4initPi,@"STO_CUDA_ENTRY STV_DEFAULT"
_Z4initPi:
.text._Z4initPi:
[----:B------:R-:W-:Y:S01]  /*0000*/  LDC R1, c[0x0][0x37c] ;  /* 0x0000df00ff017b82 */ /* 0x000fe20000000800 */
[----:B------:R-:W0:Y:S07]  /*0010*/  S2R R5, SR_TID.X ;  /* 0x0000000000057919 */ /* 0x000e2e0000002100 */
[----:B------:R-:W0:Y:S01]  /*0020*/  LDC.64 R2, c[0x0][0x380] ;  /* 0x0000e000ff027b82 */ /* 0x000e220000000a00 */
[----:B------:R-:W1:Y:S01]  /*0030*/  LDCU.64 UR4, c[0x0][0x358] ;  /* 0x00006b00ff0477ac */ /* 0x000e620008000a00 */
[C---:B0-----:R-:W-:Y:S01]  /*0040*/  IMAD.WIDE.U32 R2, R5.reuse, 0x4, R2 ;  /* 0x0000000405027825 */ /* 0x041fe200078e0002 */
[----:B------:R-:W-:-:S05]  /*0050*/  IADD3 R5, PT, PT, R5, 0x1, RZ ;  /* 0x0000000105057810 */ /* 0x000fca0007ffe0ff */
[----:B-1----:R-:W-:Y:S01]  /*0060*/  STG.E desc[UR4][R2.64], R5 ;  /* 0x0000000502007986 */ /* 0x002fe2000c101904 */
[----:B------:R-:W-:Y:S05]  /*0070*/  EXIT ;  /* 0x000000000000794d */ /* 0x000fea0003800000 */
.L_x_0:
[----:B------:R-:W-:-:S00]  /*0080*/  BRA `(.L_x_0) ;  /* 0xfffffffc00fc7947 */ /* 0x000fc0000383ffff */
[----:B------:R-:W-:-:S00]  /*0090*/  NOP ;  /* 0x0000000000007918 */ /* 0x000fc00000000000 */
        /* <DEDUP_REMOVED lines=14> */
.L_x_2:


//--------------------- .text._Z6kernelPi         --------------------------
	.section	.text._Z6kernelPi,"ax",@progbits
	.align	128
        .global         _Z6kernelPi
        .type           _Z6kernelPi,@function
        .size           _Z6kernelPi,(.L_x_3 - _Z6kernelPi)
        .other          _Z6kernelPi,@"STO_CUDA_ENTRY STV_DEFAULT"
_Z6kernelPi:
.text._Z6kernelPi:
[----:B------:R-:W-:Y:S01]  /*0000*/  LDC R1, c[0x0][0x37c] ;  /* 0x0000df00ff017b82 */ /* 0x000fe20000000800 */
[----:B------:R-:W0:Y:S07]  /*0010*/  S2R R5, SR_TID.X ;  /* 0x0000000000057919 */ /* 0x000e2e0000002100 */
[----:B------:R-:W0:Y:S01]  /*0020*/  LDC.64 R2, c[0x0][0x380] ;  /* 0x0000e000ff027b82 */ /* 0x000e220000000a00 */
[----:B------:R-:W1:Y:S01]  /*0030*/  LDCU.64 UR4, c[0x0][0x358] ;  /* 0x00006b00ff0477ac */ /* 0x000e620008000a00 */
[----:B0-----:R-:W-:-:S05]  /*0040*/  IMAD.WIDE.U32 R2, R5, 0x4, R2 ;  /* 0x0000000405027825 */ /* 0x001fca00078e0002 */
[----:B-1----:R-:W2:Y:S02]  /*0050*/  LDG.E R0, desc[UR4][R2.64] ;  /* 0x0000000402007981 */ /* 0x002ea4000c1e1900 */
[----:B--2---:R-:W-:-:S05]  /*0060*/  IADD3 R5, PT, PT, R0, 0xa, RZ ;  /* 0x0000000a00057810 */ /* 0x004fca0007ffe0ff */
[----:B------:R-:W-:Y:S01]  /*0070*/  STG.E desc[UR4][R2.64], R5 ;  /* 0x0000000502007986 */ /* 0x000fe2000c101904 */
[----:B------:R-:W-:Y:S05]  /*0080*/  EXIT ;  /* 0x000000000000794d */ /* 0x000fea0003800000 */
.L_x_1:
        /* <DEDUP_REMOVED lines=15> */
.L_x_3:


//--------------------- .nv.shared.reserved.0     --------------------------
	.section	.nv.shared.reserved.0,"aw",@nobits
	.weak		__nv_reservedSMEM_offset_0_alias
	.size		__nv_reservedSMEM_offset_0_alias, 0, 64
	.other		__nv_reservedSMEM_offset_0_alias,@"STO_CUDA_RESERVED_SHARED STV_DEFAULT"
__nv_reservedSMEM_offset_0_alias:
	.zero		0
	.zero		64


//--------------------- .nv.constant0._Z4initPi   --------------------------
	.section	.nv.constant0._Z4initPi,"a",@progbits
	.sectionflags	@""
	.align	4
.nv.constant0._Z4initPi:
	.zero		904


//--------------------- .nv.constant0._Z6kernelPi --------------------------
	.section	.nv.constant0._Z6kernelPi,"a",@progbits
	.sectionflags	@""
	.align	4
.nv.constant0._Z6kernelPi:
	.zero		904


//--------------------- SYMBOLS --------------------------

	.type		.nv.reservedSmem.offset0,@object
	.size		.nv.reservedSmem.offset0,0x4
